//
// Generated by NVIDIA NVVM Compiler
//
// Compiler Build ID: CL-36424714
// Cuda compilation tools, release 13.0, V13.0.88
// Based on NVVM 20.0.0
//

.version 9.0
.target sm_100
.address_size 64

	// .globl	_Z8checkIdxv
.extern .func  (.param .b32 func_retval0) vprintf
(
	.param .b64 vprintf_param_0,
	.param .b64 vprintf_param_1
)
;
.global .align 1 .b8 $str[111] = {71, 80, 85, 58, 32, 116, 104, 114, 101, 97, 100, 73, 100, 120, 58, 32, 40, 37, 100, 44, 37, 100, 44, 37, 100, 41, 44, 32, 32, 32, 32, 32, 32, 32, 98, 108, 111, 99, 107, 73, 100, 120, 58, 32, 40, 37, 100, 44, 37, 100, 44, 37, 100, 41, 44, 32, 32, 32, 32, 32, 32, 32, 98, 108, 111, 99, 75, 68, 105, 109, 58, 32, 40, 37, 100, 44, 37, 100, 44, 37, 100, 41, 44, 32, 32, 32, 32, 32, 32, 32, 103, 114, 105, 100, 68, 105, 109, 58, 32, 40, 37, 100, 44, 37, 100, 44, 37, 100, 41, 10};

.visible .entry _Z8checkIdxv()
{
	.local .align 16 .b8 	__local_depot0[48];
	.reg .b64 	%SP;
	.reg .b64 	%SPL;
	.reg .b32 	%r<15>;
	.reg .b64 	%rd<5>;

	mov.u64 	%SPL, __local_depot0;
	cvta.local.u64 	%SP, %SPL;
	add.u64 	%rd1, %SP, 0;
	add.u64 	%rd2, %SPL, 0;
	mov.u32 	%r1, %tid.x;
	mov.u32 	%r2, %tid.y;
	mov.u32 	%r3, %tid.z;
	mov.u32 	%r4, %ctaid.x;
	mov.u32 	%r5, %ctaid.y;
	mov.u32 	%r6, %ctaid.z;
	mov.u32 	%r7, %ntid.x;
	mov.u32 	%r8, %ntid.y;
	mov.u32 	%r9, %ntid.z;
	mov.u32 	%r10, %nctaid.x;
	mov.u32 	%r11, %nctaid.y;
	mov.u32 	%r12, %nctaid.z;
	st.local.v4.u32 	[%rd2], {%r1, %r2, %r3, %r4};
	st.local.v4.u32 	[%rd2+16], {%r5, %r6, %r7, %r8};
	st.local.v4.u32 	[%rd2+32], {%r9, %r10, %r11, %r12};
	mov.u64 	%rd3, $str;
	cvta.global.u64 	%rd4, %rd3;
	{ // callseq 0, 0
	.param .b64 param0;
	st.param.b64 	[param0], %rd4;
	.param .b64 param1;
	st.param.b64 	[param1], %rd1;
	.param .b32 retval0;
	call.uni (retval0), 
	vprintf, 
	(
	param0, 
	param1
	);
	ld.param.b32 	%r13, [retval0];
	} // callseq 0
	ret;

}


// ===== COMPILED SASS (sm_100) =====

	.target	sm_100

	.elftype	@"ET_EXEC"


//--------------------- .note.nv.tkinfo           --------------------------
	.section	.note.nv.tkinfo,"",@"SHT_NOTE"
	.sectionflags	@"SHF_NOTE_NV_TKINFO"
	.tkinfo
        /*0018*/ 	.word	0x00000002
        /*0030*/ 	.string	""
        /*0030*/ 	.string	"ptxas"
        /*0030*/ 	.string	"Cuda compilation tools, release 13.0, V13.0.88"
        /*0030*/ 	.string	"Build cuda_13.0.r13.0/compiler.36424714_0"
        /*0030*/ 	.string	"-arch sm_100 -m 64 "



//--------------------- .note.nv.cuinfo           --------------------------
	.section	.note.nv.cuinfo,"",@"SHT_NOTE"
	.sectionflags	@"SHF_NOTE_NV_CUINFO"
        /*0018*/ 	.short	0x0002
        /*001a*/ 	.short	0x0064
        /*001c*/ 	.short	0x0082
	.zero		2


//--------------------- .nv.info                  --------------------------
	.section	.nv.info,"",@"SHT_CUDA_INFO"
	.align	4


	//----- nvinfo : EIATTR_REGCOUNT
	.align		4
        /*0000*/ 	.byte	0x04, 0x2f
        /*0002*/ 	.short	(.L_2 - .L_1)
	.align		4
.L_1:
        /*0004*/ 	.word	index@(_Z8checkIdxv)
        /*0008*/ 	.word	0x00000018


	//----- nvinfo : EIATTR_FRAME_SIZE
	.align		4
.L_2:
        /*000c*/ 	.byte	0x04, 0x11
        /*000e*/ 	.short	(.L_4 - .L_3)
	.align		4
.L_3:
        /*0010*/ 	.word	index@(_Z8checkIdxv)
        /*0014*/ 	.word	0x00000030


	//----- nvinfo : EIATTR_MIN_STACK_SIZE
	.align		4
.L_4:
        /*0018*/ 	.byte	0x04, 0x12
        /*001a*/ 	.short	(.L_6 - .L_5)
	.align		4
.L_5:
        /*001c*/ 	.word	index@(_Z8checkIdxv)
        /*0020*/ 	.word	0x00000030
.L_6:


//--------------------- .nv.compat                --------------------------
	.section	.nv.compat,"",@"SHT_CUDA_COMPAT_INFO"
	.align	4
        /*0000*/ 	.byte	0x02, 0x09, 0x00, 0x00, 0x02, 0x02, 0x01, 0x00, 0x02, 0x05, 0x05, 0x00, 0x03, 0x07, 0x01, 0x01
        /*0010*/ 	.byte	0x02, 0x03, 0x00, 0x00, 0x02, 0x06, 0x01, 0x00, 0x04, 0x0b, 0x08, 0x00, 0x09, 0x00, 0x00, 0x00
        /*0020*/ 	.byte	0x00, 0x00, 0x00, 0x00


//--------------------- .nv.info._Z8checkIdxv     --------------------------
	.section	.nv.info._Z8checkIdxv,"",@"SHT_CUDA_INFO"
	.sectionflags	@""
	.align	4


	//----- nvinfo : EIATTR_CUDA_API_VERSION
	.align		4
        /*0000*/ 	.byte	0x04, 0x37
        /*0002*/ 	.short	(.L_8 - .L_7)
.L_7:
        /*0004*/ 	.word	0x00000082


	//----- nvinfo : EIATTR_SPARSE_MMA_MASK
	.align		4
.L_8:
        /*0008*/ 	.byte	0x03, 0x50
        /*000a*/ 	.short	0x0000


	//----- nvinfo : EIATTR_MAXREG_COUNT
	.align		4
        /*000c*/ 	.byte	0x03, 0x1b
        /*000e*/ 	.short	0x00ff


	//----- nvinfo : EIATTR_EXTERNS
	.align		4
        /*0010*/ 	.byte	0x04, 0x0f
        /*0012*/ 	.short	(.L_10 - .L_9)


	//   ....[0]....
	.align		4
.L_9:
        /*0014*/ 	.word	index@(vprintf)


	//----- nvinfo : EIATTR_MERCURY_ISA_VERSION
	.align		4
.L_10:
        /*0018*/ 	.byte	0x03, 0x5f
        /*001a*/ 	.short	0x0101


	//----- nvinfo : EIATTR_VRC_CTA_INIT_COUNT
	.align		4
        /*001c*/ 	.byte	0x02, 0x4a
	.zero		1
	.zero		1


	//----- nvinfo : EIATTR_SYSCALL_OFFSETS
	.align		4
        /*0020*/ 	.byte	0x04, 0x46
        /*0022*/ 	.short	(.L_12 - .L_11)


	//   ....[0]....
.L_11:
        /*0024*/ 	.word	0x000001b0


	//----- nvinfo : EIATTR_EXIT_INSTR_OFFSETS
	.align		4
.L_12:
        /*0028*/ 	.byte	0x04, 0x1c
        /*002a*/ 	.short	(.L_14 - .L_13)


	//   ....[0]....
.L_13:
        /*002c*/ 	.word	0x000001c0


	//----- nvinfo : EIATTR_SW_WAR
	.align		4
.L_14:
        /*0030*/ 	.byte	0x04, 0x36
        /*0032*/ 	.short	(.L_16 - .L_15)
.L_15:
        /*0034*/ 	.word	0x00000008
.L_16:


//--------------------- .nv.callgraph             --------------------------
	.section	.nv.callgraph,"",@"SHT_CUDA_CALLGRAPH"
	.align	4
	.sectionentsize	8
	.align		4
        /*0000*/ 	.word	0x00000000
	.align		4
        /*0004*/ 	.word	0xffffffff
	.align		4
        /*0008*/ 	.word	index@(_Z8checkIdxv)
	.align		4
        /*000c*/ 	.word	index@(vprintf)
	.align		4
        /*0010*/ 	.word	0x00000000
	.align		4
        /*0014*/ 	.word	0xfffffffe
	.align		4
        /*0018*/ 	.word	0x00000000
	.align		4
        /*001c*/ 	.word	0xfffffffd
	.align		4
        /*0020*/ 	.word	0x00000000
	.align		4
        /*0024*/ 	.word	0xfffffffc


//--------------------- .nv.constant4             --------------------------
	.section	.nv.constant4,"a",@progbits
	.align	8
	.align		8
.nv.constant4:
        /*0000*/ 	.dword	vprintf
	.align		8
        /*0008*/ 	.dword	$str


//--------------------- .text._Z8checkIdxv        --------------------------
	.section	.text._Z8checkIdxv,"ax",@progbits
	.align	128
        .global         _Z8checkIdxv
        .type           _Z8checkIdxv,@function
        .size           _Z8checkIdxv,(.L_x_2 - _Z8checkIdxv)
        .other          _Z8checkIdxv,@"STO_CUDA_ENTRY STV_DEFAULT"
_Z8checkIdxv:
.text._Z8checkIdxv:
[----:B------:R-:W0:Y:S01]  /*0000*/  LDC R1, c[0x0][0x37c] ;  /* 0x0000df00ff017b82 */ /* 0x000e220000000800 */
[----:B------:R-:W1:Y:S01]  /*0010*/  S2R R8, SR_TID.X ;  /* 0x0000000000087919 */ /* 0x000e620000002100 */
[----:B------:R-:W2:Y:S06]  /*0020*/  LDCU UR5, c[0x0][0x2fc] ;  /* 0x00005f80ff0577ac */ /* 0x000eac0008000800 */
[----:B------:R-:W3:Y:S01]  /*0030*/  LDC R14, c[0x0][0x360] ;  /* 0x0000d800ff0e7b82 */ /* 0x000ee20000000800 */
[----:B0-----:R-:W-:Y:S01]  /*0040*/  VIADD R1, R1, 0xffffffd0 ;  /* 0xffffffd001017836 */ /* 0x001fe20000000000 */
[----:B------:R-:W1:Y:S01]  /*0050*/  S2R R9, SR_TID.Y ;  /* 0x0000000000097919 */ /* 0x000e620000002200 */
[----:B------:R-:W-:Y:S01]  /*0060*/  MOV R0, 0x0 ;  /* 0x0000000000007802 */ /* 0x000fe20000000f00 */
[----:B------:R-:W0:Y:S01]  /*0070*/  LDCU UR4, c[0x0][0x2f8] ;  /* 0x00005f00ff0477ac */ /* 0x000e220008000800 */
[----:B------:R-:W1:Y:S03]  /*0080*/  S2R R10, SR_TID.Z ;  /* 0x00000000000a7919 */ /* 0x000e660000002300 */
[----:B------:R-:W3:Y:S01]  /*0090*/  LDC R15, c[0x0][0x364] ;  /* 0x0000d900ff0f7b82 */ /* 0x000ee20000000800 */
[----:B------:R-:W4:Y:S01]  /*00a0*/  LDCU.64 UR6, c[0x4][0x8] ;  /* 0x01000100ff0677ac */ /* 0x000f220008000a00 */
[----:B------:R-:W1:Y:S01]  /*00b0*/  S2R R11, SR_CTAID.X ;  /* 0x00000000000b7919 */ /* 0x000e620000002500 */
[----:B------:R-:W3:Y:S05]  /*00c0*/  S2R R12, SR_CTAID.Y ;  /* 0x00000000000c7919 */ /* 0x000eea0000002600 */
[----:B------:R-:W5:Y:S01]  /*00d0*/  LDC R16, c[0x0][0x368] ;  /* 0x0000da00ff107b82 */ /* 0x000f620000000800 */
[----:B------:R-:W3:Y:S01]  /*00e0*/  S2R R13, SR_CTAID.Z ;  /* 0x00000000000d7919 */ /* 0x000ee20000002700 */
[----:B0-----:R-:W-:-:S06]  /*00f0*/  IADD3 R6, P0, PT, R1, UR4, RZ ;  /* 0x0000000401067c10 */ /* 0x001fcc000ff1e0ff */
[----:B------:R-:W5:Y:S01]  /*0100*/  LDC R17, c[0x0][0x370] ;  /* 0x0000dc00ff117b82 */ /* 0x000f620000000800 */
[----:B----4-:R-:W-:Y:S01]  /*0110*/  IMAD.U32 R4, RZ, RZ, UR6 ;  /* 0x00000006ff047e24 */ /* 0x010fe2000f8e00ff */
[----:B------:R-:W-:Y:S01]  /*0120*/  MOV R5, UR7 ;  /* 0x0000000700057c02 */ /* 0x000fe20008000f00 */
[----:B--2---:R-:W-:-:S05]  /*0130*/  IMAD.X R7, RZ, RZ, UR5, P0 ;  /* 0x00000005ff077e24 */ /* 0x004fca00080e06ff */
[----:B------:R-:W5:Y:S08]  /*0140*/  LDC R18, c[0x0][0x374] ;  /* 0x0000dd00ff127b82 */ /* 0x000f700000000800 */
[----:B------:R-:W5:Y:S01]  /*0150*/  LDC R19, c[0x0][0x378] ;  /* 0x0000de00ff137b82 */ /* 0x000f620000000800 */
[----:B-1----:R0:W-:Y:S07]  /*0160*/  STL.128 [R1], R8 ;  /* 0x0000000801007387 */ /* 0x0021ee0000100c00 */
[----:B------:R0:W1:Y:S01]  /*0170*/  LDC.64 R2, c[0x4][R0] ;  /* 0x0100000000027b82 */ /* 0x0000620000000a00 */
[----:B---3--:R0:W-:Y:S04]  /*0180*/  STL.128 [R1+0x10], R12 ;  /* 0x0000100c01007387 */ /* 0x0081e80000100c00 */
[----:B-----5:R0:W-:Y:S02]  /*0190*/  STL.128 [R1+0x20], R16 ;  /* 0x0000201001007387 */ /* 0x0201e40000100c00 */
[----:B------:R-:W-:-:S07]  /*01a0*/  LEPC R20, `(.L_x_0) ;  /* 0x000000001014794e */ /* 0x000fce0000000000 */
[----:B01----:R-:W-:Y:S05]  /*01b0*/  CALL.ABS.NOINC R2 ;  /* 0x0000000002007343 */ /* 0x003fea0003c00000 */
.L_x_0:
[----:B------:R-:W-:Y:S05]  /*01c0*/  EXIT ;  /* 0x000000000000794d */ /* 0x000fea0003800000 */
.L_x_1:
[----:B------:R-:W-:-:S00]  /*01d0*/  BRA `(.L_x_1) ;  /* 0xfffffffc00fc7947 */ /* 0x000fc0000383ffff */
[----:B------:R-:W-:-:S00]  /*01e0*/  NOP ;  /* 0x0000000000007918 */ /* 0x000fc00000000000 */
        /* <DEDUP_REMOVED lines=9> */
.L_x_2:


//--------------------- .nv.global.init           --------------------------
	.section	.nv.global.init,"aw",@progbits
.nv.global.init:
	.type		$str,@object
	.size		$str,(.L_0 - $str)
$str:
        /*0000*/ 	.byte	0x47, 0x50, 0x55, 0x3a, 0x20, 0x74, 0x68, 0x72, 0x65, 0x61, 0x64, 0x49, 0x64, 0x78, 0x3a, 0x20
        /*0010*/ 	.byte	0x28, 0x25, 0x64, 0x2c, 0x25, 0x64, 0x2c, 0x25, 0x64, 0x29, 0x2c, 0x20, 0x20, 0x20, 0x20, 0x20
        /*0020*/ 	.byte	0x20, 0x20, 0x62, 0x6c, 0x6f, 0x63, 0x6b, 0x49, 0x64, 0x78, 0x3a, 0x20, 0x28, 0x25, 0x64, 0x2c
        /*0030*/ 	.byte	0x25, 0x64, 0x2c, 0x25, 0x64, 0x29, 0x2c, 0x20, 0x20, 0x20, 0x20, 0x20, 0x20, 0x20, 0x62, 0x6c
        /*0040*/ 	.byte	0x6f, 0x63, 0x4b, 0x44, 0x69, 0x6d, 0x3a, 0x20, 0x28, 0x25, 0x64, 0x2c, 0x25, 0x64, 0x2c, 0x25
        /*0050*/ 	.byte	0x64, 0x29, 0x2c, 0x20, 0x20, 0x20, 0x20, 0x20, 0x20, 0x20, 0x67, 0x72, 0x69, 0x64, 0x44, 0x69
        /*0060*/ 	.byte	0x6d, 0x3a, 0x20, 0x28, 0x25, 0x64, 0x2c, 0x25, 0x64, 0x2c, 0x25, 0x64, 0x29, 0x0a, 0x00
.L_0:


//--------------------- .nv.shared.reserved.0     --------------------------
	.section	.nv.shared.reserved.0,"aw",@nobits
	.weak		__nv_reservedSMEM_offset_0_alias
	.size		__nv_reservedSMEM_offset_0_alias, 0, 64
	.other		__nv_reservedSMEM_offset_0_alias,@"STO_CUDA_RESERVED_SHARED STV_DEFAULT"
__nv_reservedSMEM_offset_0_alias:
	.zero		0
	.zero		64


//--------------------- .nv.constant0._Z8checkIdxv --------------------------
	.section	.nv.constant0._Z8checkIdxv,"a",@progbits
	.sectionflags	@""
	.align	4
.nv.constant0._Z8checkIdxv:
	.zero		896


//--------------------- SYMBOLS --------------------------

	.type		.nv.reservedSmem.offset0,@object
	.size		.nv.reservedSmem.offset0,0x4
	.type		vprintf,@function
